//
// Generated by NVIDIA NVVM Compiler
//
// Compiler Build ID: CL-36424714
// Cuda compilation tools, release 13.0, V13.0.88
// Based on NVVM 20.0.0
//

.version 9.0
.target sm_100
.address_size 64

	// .globl	_Z10warpReductv
.extern .func  (.param .b32 func_retval0) vprintf
(
	.param .b64 vprintf_param_0,
	.param .b64 vprintf_param_1
)
;
.global .align 1 .b8 $str[28] = {116, 104, 114, 101, 97, 100, 32, 37, 100, 32, 102, 105, 110, 97, 108, 32, 118, 97, 108, 117, 101, 32, 61, 32, 37, 100, 10};

.visible .entry _Z10warpReductv()
{
	.local .align 8 .b8 	__local_depot0[8];
	.reg .b64 	%SP;
	.reg .b64 	%SPL;
	.reg .pred 	%p<6>;
	.reg .b32 	%r<16>;
	.reg .b64 	%rd<5>;

	mov.u64 	%SPL, __local_depot0;
	cvta.local.u64 	%SP, %SPL;
	mov.u32 	%r1, %tid.x;
	not.b32 	%r2, %r1;
	and.b32  	%r3, %r2, 31;
	shfl.sync.bfly.b32	%r4|%p1, %r3, 16, 31, -1;
	add.s32 	%r5, %r4, %r3;
	shfl.sync.bfly.b32	%r6|%p2, %r5, 8, 31, -1;
	add.s32 	%r7, %r6, %r5;
	shfl.sync.bfly.b32	%r8|%p3, %r7, 4, 31, -1;
	add.s32 	%r9, %r8, %r7;
	shfl.sync.bfly.b32	%r10|%p4, %r9, 2, 31, -1;
	add.s32 	%r11, %r10, %r9;
	shfl.sync.bfly.b32	%r12|%p5, %r11, 1, 31, -1;
	add.s32 	%r13, %r12, %r11;
	add.u64 	%rd1, %SP, 0;
	add.u64 	%rd2, %SPL, 0;
	st.local.v2.u32 	[%rd2], {%r1, %r13};
	mov.u64 	%rd3, $str;
	cvta.global.u64 	%rd4, %rd3;
	{ // callseq 0, 0
	.param .b64 param0;
	st.param.b64 	[param0], %rd4;
	.param .b64 param1;
	st.param.b64 	[param1], %rd1;
	.param .b32 retval0;
	call.uni (retval0), 
	vprintf, 
	(
	param0, 
	param1
	);
	ld.param.b32 	%r14, [retval0];
	} // callseq 0
	ret;

}


// ===== COMPILED SASS (sm_100) =====

	.target	sm_100

	.elftype	@"ET_EXEC"


//--------------------- .note.nv.tkinfo           --------------------------
	.section	.note.nv.tkinfo,"",@"SHT_NOTE"
	.sectionflags	@"SHF_NOTE_NV_TKINFO"
	.tkinfo
        /*0018*/ 	.word	0x00000002
        /*0030*/ 	.string	""
        /*0030*/ 	.string	"ptxas"
        /*0030*/ 	.string	"Cuda compilation tools, release 13.0, V13.0.88"
        /*0030*/ 	.string	"Build cuda_13.0.r13.0/compiler.36424714_0"
        /*0030*/ 	.string	"-arch sm_100 -m 64 "



//--------------------- .note.nv.cuinfo           --------------------------
	.section	.note.nv.cuinfo,"",@"SHT_NOTE"
	.sectionflags	@"SHF_NOTE_NV_CUINFO"
        /*0018*/ 	.short	0x0002
        /*001a*/ 	.short	0x0064
        /*001c*/ 	.short	0x0082
	.zero		2


//--------------------- .nv.info                  --------------------------
	.section	.nv.info,"",@"SHT_CUDA_INFO"
	.align	4


	//----- nvinfo : EIATTR_REGCOUNT
	.align		4
        /*0000*/ 	.byte	0x04, 0x2f
        /*0002*/ 	.short	(.L_2 - .L_1)
	.align		4
.L_1:
        /*0004*/ 	.word	index@(_Z10warpReductv)
        /*0008*/ 	.word	0x00000018


	//----- nvinfo : EIATTR_FRAME_SIZE
	.align		4
.L_2:
        /*000c*/ 	.byte	0x04, 0x11
        /*000e*/ 	.short	(.L_4 - .L_3)
	.align		4
.L_3:
        /*0010*/ 	.word	index@(_Z10warpReductv)
        /*0014*/ 	.word	0x00000008


	//----- nvinfo : EIATTR_MIN_STACK_SIZE
	.align		4
.L_4:
        /*0018*/ 	.byte	0x04, 0x12
        /*001a*/ 	.short	(.L_6 - .L_5)
	.align		4
.L_5:
        /*001c*/ 	.word	index@(_Z10warpReductv)
        /*0020*/ 	.word	0x00000008
.L_6:


//--------------------- .nv.compat                --------------------------
	.section	.nv.compat,"",@"SHT_CUDA_COMPAT_INFO"
	.align	4
        /*0000*/ 	.byte	0x02, 0x09, 0x00, 0x00, 0x02, 0x02, 0x01, 0x00, 0x02, 0x05, 0x05, 0x00, 0x03, 0x07, 0x01, 0x01
        /*0010*/ 	.byte	0x02, 0x03, 0x00, 0x00, 0x02, 0x06, 0x01, 0x00, 0x04, 0x0b, 0x08, 0x00, 0x09, 0x00, 0x00, 0x00
        /*0020*/ 	.byte	0x00, 0x00, 0x00, 0x00


//--------------------- .nv.info._Z10warpReductv  --------------------------
	.section	.nv.info._Z10warpReductv,"",@"SHT_CUDA_INFO"
	.sectionflags	@""
	.align	4


	//----- nvinfo : EIATTR_CUDA_API_VERSION
	.align		4
        /*0000*/ 	.byte	0x04, 0x37
        /*0002*/ 	.short	(.L_8 - .L_7)
.L_7:
        /*0004*/ 	.word	0x00000082


	//----- nvinfo : EIATTR_SPARSE_MMA_MASK
	.align		4
.L_8:
        /*0008*/ 	.byte	0x03, 0x50
        /*000a*/ 	.short	0x0000


	//----- nvinfo : EIATTR_MAXREG_COUNT
	.align		4
        /*000c*/ 	.byte	0x03, 0x1b
        /*000e*/ 	.short	0x00ff


	//----- nvinfo : EIATTR_EXTERNS
	.align		4
        /*0010*/ 	.byte	0x04, 0x0f
        /*0012*/ 	.short	(.L_10 - .L_9)


	//   ....[0]....
	.align		4
.L_9:
        /*0014*/ 	.word	index@(vprintf)


	//----- nvinfo : EIATTR_MERCURY_ISA_VERSION
	.align		4
.L_10:
        /*0018*/ 	.byte	0x03, 0x5f
        /*001a*/ 	.short	0x0101


	//----- nvinfo : EIATTR_COOP_GROUP_MASK_REGIDS
	.align		4
        /*001c*/ 	.byte	0x04, 0x29
        /*001e*/ 	.short	(.L_12 - .L_11)


	//   ....[0]....
.L_11:
        /*0020*/ 	.word	0xffffffff


	//   ....[1]....
        /*0024*/ 	.word	0xffffffff


	//   ....[2]....
        /*0028*/ 	.word	0xffffffff


	//   ....[3]....
        /*002c*/ 	.word	0xffffffff


	//   ....[4]....
        /*0030*/ 	.word	0xffffffff


	//----- nvinfo : EIATTR_COOP_GROUP_INSTR_OFFSETS
	.align		4
.L_12:
        /*0034*/ 	.byte	0x04, 0x28
        /*0036*/ 	.short	(.L_14 - .L_13)


	//   ....[0]....
.L_13:
        /*0038*/ 	.word	0x00000080


	//   ....[1]....
        /*003c*/ 	.word	0x000000b0


	//   ....[2]....
        /*0040*/ 	.word	0x000000f0


	//   ....[3]....
        /*0044*/ 	.word	0x00000120


	//   ....[4]....
        /*0048*/ 	.word	0x00000150


	//----- nvinfo : EIATTR_VRC_CTA_INIT_COUNT
	.align		4
.L_14:
        /*004c*/ 	.byte	0x02, 0x4a
	.zero		1
	.zero		1


	//----- nvinfo : EIATTR_SYSCALL_OFFSETS
	.align		4
        /*0050*/ 	.byte	0x04, 0x46
        /*0052*/ 	.short	(.L_16 - .L_15)


	//   ....[0]....
.L_15:
        /*0054*/ 	.word	0x00000190


	//----- nvinfo : EIATTR_EXIT_INSTR_OFFSETS
	.align		4
.L_16:
        /*0058*/ 	.byte	0x04, 0x1c
        /*005a*/ 	.short	(.L_18 - .L_17)


	//   ....[0]....
.L_17:
        /*005c*/ 	.word	0x000001a0


	//----- nvinfo : EIATTR_SW_WAR
	.align		4
.L_18:
        /*0060*/ 	.byte	0x04, 0x36
        /*0062*/ 	.short	(.L_20 - .L_19)
.L_19:
        /*0064*/ 	.word	0x00000008
.L_20:


//--------------------- .nv.callgraph             --------------------------
	.section	.nv.callgraph,"",@"SHT_CUDA_CALLGRAPH"
	.align	4
	.sectionentsize	8
	.align		4
        /*0000*/ 	.word	0x00000000
	.align		4
        /*0004*/ 	.word	0xffffffff
	.align		4
        /*0008*/ 	.word	index@(_Z10warpReductv)
	.align		4
        /*000c*/ 	.word	index@(vprintf)
	.align		4
        /*0010*/ 	.word	0x00000000
	.align		4
        /*0014*/ 	.word	0xfffffffe
	.align		4
        /*0018*/ 	.word	0x00000000
	.align		4
        /*001c*/ 	.word	0xfffffffd
	.align		4
        /*0020*/ 	.word	0x00000000
	.align		4
        /*0024*/ 	.word	0xfffffffc


//--------------------- .nv.constant4             --------------------------
	.section	.nv.constant4,"a",@progbits
	.align	8
	.align		8
.nv.constant4:
        /*0000*/ 	.dword	vprintf
	.align		8
        /*0008*/ 	.dword	$str


//--------------------- .text._Z10warpReductv     --------------------------
	.section	.text._Z10warpReductv,"ax",@progbits
	.align	128
        .global         _Z10warpReductv
        .type           _Z10warpReductv,@function
        .size           _Z10warpReductv,(.L_x_2 - _Z10warpReductv)
        .other          _Z10warpReductv,@"STO_CUDA_ENTRY STV_DEFAULT"
_Z10warpReductv:
.text._Z10warpReductv:
[----:B------:R-:W0:Y:S01]  /*0000*/  LDC R1, c[0x0][0x37c] ;  /* 0x0000df00ff017b82 */ /* 0x000e220000000800 */
[----:B------:R-:W1:Y:S01]  /*0010*/  S2R R10, SR_TID.X ;  /* 0x00000000000a7919 */ /* 0x000e620000002100 */
[----:B0-----:R-:W-:Y:S01]  /*0020*/  VIADD R1, R1, 0xfffffff8 ;  /* 0xfffffff801017836 */ /* 0x001fe20000000000 */
[----:B------:R-:W0:Y:S01]  /*0030*/  LDCU UR4, c[0x0][0x2f8] ;  /* 0x00005f00ff0477ac */ /* 0x000e220008000800 */
[----:B------:R-:W2:Y:S01]  /*0040*/  LDCU.64 UR6, c[0x4][0x8] ;  /* 0x01000100ff0677ac */ /* 0x000ea20008000a00 */
[----:B------:R-:W3:Y:S02]  /*0050*/  LDCU UR5, c[0x0][0x2fc] ;  /* 0x00005f80ff0577ac */ /* 0x000ee40008000800 */
[----:B0-----:R-:W-:Y:S02]  /*0060*/  IADD3 R6, P0, PT, R1, UR4, RZ ;  /* 0x0000000401067c10 */ /* 0x001fe4000ff1e0ff */
[----:B-1----:R-:W-:-:S05]  /*0070*/  LOP3.LUT R3, R10, 0x1f, RZ, 0xc, !PT ;  /* 0x0000001f0a037812 */ /* 0x002fca00078e0cff */
[----:B------:R-:W0:Y:S02]  /*0080*/  SHFL.BFLY PT, R0, R3, 0x10, 0x1f ;  /* 0x0e001f0003007f89 */ /* 0x000e2400000e0000 */
[----:B0-----:R-:W-:Y:S01]  /*0090*/  IMAD.IADD R4, R3, 0x1, R0 ;  /* 0x0000000103047824 */ /* 0x001fe200078e0200 */
[----:B------:R-:W-:-:S04]  /*00a0*/  MOV R3, 0x0 ;  /* 0x0000000000037802 */ /* 0x000fc80000000f00 */
[----:B------:R-:W0:Y:S01]  /*00b0*/  SHFL.BFLY PT, R5, R4, 0x8, 0x1f ;  /* 0x0d001f0004057f89 */ /* 0x000e2200000e0000 */
[----:B------:R1:W4:Y:S01]  /*00c0*/  LDC.64 R8, c[0x4][R3] ;  /* 0x0100000003087b82 */ /* 0x0003220000000a00 */
[----:B0-----:R-:W-:Y:S02]  /*00d0*/  IADD3 R5, PT, PT, R4, R5, RZ ;  /* 0x0000000504057210 */ /* 0x001fe40007ffe0ff */
[----:B--2---:R-:W-:-:S03]  /*00e0*/  MOV R4, UR6 ;  /* 0x0000000600047c02 */ /* 0x004fc60008000f00 */
[----:B------:R-:W0:Y:S02]  /*00f0*/  SHFL.BFLY PT, R0, R5, 0x4, 0x1f ;  /* 0x0c801f0005007f89 */ /* 0x000e2400000e0000 */
[----:B0-----:R-:W-:Y:S02]  /*0100*/  IMAD.IADD R0, R5, 0x1, R0 ;  /* 0x0000000105007824 */ /* 0x001fe400078e0200 */
[----:B------:R-:W-:-:S03]  /*0110*/  IMAD.U32 R5, RZ, RZ, UR7 ;  /* 0x00000007ff057e24 */ /* 0x000fc6000f8e00ff */
[----:B------:R-:W0:Y:S02]  /*0120*/  SHFL.BFLY PT, R7, R0, 0x2, 0x1f ;  /* 0x0c401f0000077f89 */ /* 0x000e2400000e0000 */
[----:B0-----:R-:W-:Y:S02]  /*0130*/  IADD3 R2, PT, PT, R0, R7, RZ ;  /* 0x0000000700027210 */ /* 0x001fe40007ffe0ff */
[----:B---3--:R-:W-:-:S03]  /*0140*/  IADD3.X R7, PT, PT, RZ, UR5, RZ, P0, !PT ;  /* 0x00000005ff077c10 */ /* 0x008fc600087fe4ff */
[----:B------:R-:W0:Y:S02]  /*0150*/  SHFL.BFLY PT, R11, R2, 0x1, 0x1f ;  /* 0x0c201f00020b7f89 */ /* 0x000e2400000e0000 */
[----:B0-----:R-:W-:-:S05]  /*0160*/  IMAD.IADD R11, R2, 0x1, R11 ;  /* 0x00000001020b7824 */ /* 0x001fca00078e020b */
[----:B----4-:R1:W-:Y:S02]  /*0170*/  STL.64 [R1], R10 ;  /* 0x0000000a01007387 */ /* 0x0103e40000100a00 */
[----:B------:R-:W-:-:S07]  /*0180*/  LEPC R20, `(.L_x_0) ;  /* 0x000000001014794e */ /* 0x000fce0000000000 */
[----:B-1----:R-:W-:Y:S05]  /*0190*/  CALL.ABS.NOINC R8 ;  /* 0x0000000008007343 */ /* 0x002fea0003c00000 */
.L_x_0:
[----:B------:R-:W-:Y:S05]  /*01a0*/  EXIT ;  /* 0x000000000000794d */ /* 0x000fea0003800000 */
.L_x_1:
[----:B------:R-:W-:-:S00]  /*01b0*/  BRA `(.L_x_1) ;  /* 0xfffffffc00fc7947 */ /* 0x000fc0000383ffff */
[----:B------:R-:W-:-:S00]  /*01c0*/  NOP ;  /* 0x0000000000007918 */ /* 0x000fc00000000000 */
        /* <DEDUP_REMOVED lines=11> */
.L_x_2:


//--------------------- .nv.global.init           --------------------------
	.section	.nv.global.init,"aw",@progbits
.nv.global.init:
	.type		$str,@object
	.size		$str,(.L_0 - $str)
$str:
        /*0000*/ 	.byte	0x74, 0x68, 0x72, 0x65, 0x61, 0x64, 0x20, 0x25, 0x64, 0x20, 0x66, 0x69, 0x6e, 0x61, 0x6c, 0x20
        /*0010*/ 	.byte	0x76, 0x61, 0x6c, 0x75, 0x65, 0x20, 0x3d, 0x20, 0x25, 0x64, 0x0a, 0x00
.L_0:


//--------------------- .nv.shared.reserved.0     --------------------------
	.section	.nv.shared.reserved.0,"aw",@nobits
	.weak		__nv_reservedSMEM_offset_0_alias
	.size		__nv_reservedSMEM_offset_0_alias, 0, 64
	.other		__nv_reservedSMEM_offset_0_alias,@"STO_CUDA_RESERVED_SHARED STV_DEFAULT"
__nv_reservedSMEM_offset_0_alias:
	.zero		0
	.zero		64


//--------------------- .nv.constant0._Z10warpReductv --------------------------
	.section	.nv.constant0._Z10warpReductv,"a",@progbits
	.sectionflags	@""
	.align	4
.nv.constant0._Z10warpReductv:
	.zero		896


//--------------------- SYMBOLS --------------------------

	.type		.nv.reservedSmem.offset0,@object
	.size		.nv.reservedSmem.offset0,0x4
	.type		vprintf,@function
